	.headerflags	@"EF_CUDA_TEXMODE_UNIFIED EF_CUDA_64BIT_ADDRESS EF_CUDA_SM89 EF_CUDA_VIRTUAL_SM(EF_CUDA_SM89)"
	.elftype	@"ET_EXEC"


//--------------------- .nv.info                  --------------------------
	.section	.nv.info,"",@"SHT_CUDA_INFO"
	.align	4


	//----- nvinfo : EIATTR_REGCOUNT
	.align		4
        /*0000*/ 	.byte	0x04, 0x2f
        /*0002*/ 	.short	(.L_1 - .L_0)
	.align		4
.L_0:
        /*0004*/ 	.word	index@(triton_per_fused_transpose_view_zeros_10)
        /*0008*/ 	.word	0x00000012


	//----- nvinfo : EIATTR_FRAME_SIZE
	.align		4
.L_1:
        /*000c*/ 	.byte	0x04, 0x11
        /*000e*/ 	.short	(.L_3 - .L_2)
	.align		4
.L_2:
        /*0010*/ 	.word	index@(triton_per_fused_transpose_view_zeros_10)
        /*0014*/ 	.word	0x00000000


	//----- nvinfo : EIATTR_MIN_STACK_SIZE
	.align		4
.L_3:
        /*0018*/ 	.byte	0x04, 0x12
        /*001a*/ 	.short	(.L_5 - .L_4)
	.align		4
.L_4:
        /*001c*/ 	.word	index@(triton_per_fused_transpose_view_zeros_10)
        /*0020*/ 	.word	0x00000000
.L_5:


//--------------------- .nv.info.triton_per_fused_transpose_view_zeros_10 --------------------------
	.section	.nv.info.triton_per_fused_transpose_view_zeros_10,"",@"SHT_CUDA_INFO"
	.sectionflags	@""
	.align	4


	//----- nvinfo : EIATTR_CUDA_API_VERSION
	.align		4
        /*0000*/ 	.byte	0x04, 0x37
        /*0002*/ 	.short	(.L_7 - .L_6)
.L_6:
        /*0004*/ 	.word	0x00000080


	//----- nvinfo : EIATTR_PARAM_CBANK
	.align		4
.L_7:
        /*0008*/ 	.byte	0x04, 0x0a
        /*000a*/ 	.short	(.L_9 - .L_8)
	.align		4
.L_8:
        /*000c*/ 	.word	index@(.nv.constant0.triton_per_fused_transpose_view_zeros_10)
        /*0010*/ 	.short	0x0160
        /*0012*/ 	.short	0x0028


	//----- nvinfo : EIATTR_CBANK_PARAM_SIZE
	.align		4
.L_9:
        /*0014*/ 	.byte	0x03, 0x19
        /*0016*/ 	.short	0x0028


	//----- nvinfo : EIATTR_KPARAM_INFO
	.align		4
        /*0018*/ 	.byte	0x04, 0x17
        /*001a*/ 	.short	(.L_11 - .L_10)
.L_10:
        /*001c*/ 	.word	0x00000000
        /*0020*/ 	.short	0x0005
        /*0022*/ 	.short	0x0020
        /*0024*/ 	.byte	0x00, 0xf4, 0x21, 0x00


	//----- nvinfo : EIATTR_KPARAM_INFO
	.align		4
.L_11:
        /*0028*/ 	.byte	0x04, 0x17
        /*002a*/ 	.short	(.L_13 - .L_12)
.L_12:
        /*002c*/ 	.word	0x00000000
        /*0030*/ 	.short	0x0004
        /*0032*/ 	.short	0x001c
        /*0034*/ 	.byte	0x00, 0xf0, 0x11, 0x00


	//----- nvinfo : EIATTR_KPARAM_INFO
	.align		4
.L_13:
        /*0038*/ 	.byte	0x04, 0x17
        /*003a*/ 	.short	(.L_15 - .L_14)
.L_14:
        /*003c*/ 	.word	0x00000000
        /*0040*/ 	.short	0x0003
        /*0042*/ 	.short	0x0018
        /*0044*/ 	.byte	0x00, 0xf0, 0x11, 0x00


	//----- nvinfo : EIATTR_KPARAM_INFO
	.align		4
.L_15:
        /*0048*/ 	.byte	0x04, 0x17
        /*004a*/ 	.short	(.L_17 - .L_16)
.L_16:
        /*004c*/ 	.word	0x00000000
        /*0050*/ 	.short	0x0002
        /*0052*/ 	.short	0x0010
        /*0054*/ 	.byte	0x00, 0xf4, 0x21, 0x00


	//----- nvinfo : EIATTR_KPARAM_INFO
	.align		4
.L_17:
        /*0058*/ 	.byte	0x04, 0x17
        /*005a*/ 	.short	(.L_19 - .L_18)
.L_18:
        /*005c*/ 	.word	0x00000000
        /*0060*/ 	.short	0x0001
        /*0062*/ 	.short	0x0008
        /*0064*/ 	.byte	0x00, 0xf4, 0x21, 0x00


	//----- nvinfo : EIATTR_KPARAM_INFO
	.align		4
.L_19:
        /*0068*/ 	.byte	0x04, 0x17
        /*006a*/ 	.short	(.L_21 - .L_20)
.L_20:
        /*006c*/ 	.word	0x00000000
        /*0070*/ 	.short	0x0000
        /*0072*/ 	.short	0x0000
        /*0074*/ 	.byte	0x00, 0xf4, 0x21, 0x00


	//----- nvinfo : EIATTR_MAXREG_COUNT
	.align		4
.L_21:
        /*0078*/ 	.byte	0x03, 0x1b
        /*007a*/ 	.short	0x00ff


	//----- nvinfo : EIATTR_COOP_GROUP_MASK_REGIDS
	.align		4
        /*007c*/ 	.byte	0x04, 0x29
        /*007e*/ 	.short	(.L_23 - .L_22)


	//   ....[0]....
.L_22:
        /*0080*/ 	.word	0xffffffff


	//   ....[1]....
        /*0084*/ 	.word	0xffffffff


	//   ....[2]....
        /*0088*/ 	.word	0xffffffff


	//   ....[3]....
        /*008c*/ 	.word	0xffffffff


	//   ....[4]....
        /*0090*/ 	.word	0xffffffff


	//   ....[5]....
        /*0094*/ 	.word	0xffffffff


	//----- nvinfo : EIATTR_COOP_GROUP_INSTR_OFFSETS
	.align		4
.L_23:
        /*0098*/ 	.byte	0x04, 0x28
        /*009a*/ 	.short	(.L_25 - .L_24)


	//   ....[0]....
.L_24:
        /*009c*/ 	.word	0x000001d0


	//   ....[1]....
        /*00a0*/ 	.word	0x00000210


	//   ....[2]....
        /*00a4*/ 	.word	0x00000230


	//   ....[3]....
        /*00a8*/ 	.word	0x00000250


	//   ....[4]....
        /*00ac*/ 	.word	0x00000270


	//   ....[5]....
        /*00b0*/ 	.word	0x000002e0


	//----- nvinfo : EIATTR_EXIT_INSTR_OFFSETS
	.align		4
.L_25:
        /*00b4*/ 	.byte	0x04, 0x1c
        /*00b6*/ 	.short	(.L_27 - .L_26)


	//   ....[0]....
.L_26:
        /*00b8*/ 	.word	0x00000360


	//   ....[1]....
        /*00bc*/ 	.word	0x00000380


	//----- nvinfo : EIATTR_REQNTID
	.align		4
.L_27:
        /*00c0*/ 	.byte	0x04, 0x10
        /*00c2*/ 	.short	(.L_29 - .L_28)
.L_28:
        /*00c4*/ 	.word	0x00000040
        /*00c8*/ 	.word	0x00000001
        /*00cc*/ 	.word	0x00000001
.L_29:


//--------------------- .nv.callgraph             --------------------------
	.section	.nv.callgraph,"",@"SHT_CUDA_CALLGRAPH"
	.align	4
	.sectionentsize	8
	.align		4
        /*0000*/ 	.word	0x00000000
	.align		4
        /*0004*/ 	.word	0xffffffff
	.align		4
        /*0008*/ 	.word	0x00000000
	.align		4
        /*000c*/ 	.word	0xfffffffe
	.align		4
        /*0010*/ 	.word	0x00000000
	.align		4
        /*0014*/ 	.word	0xfffffffd
	.align		4
        /*0018*/ 	.word	0x00000000
	.align		4
        /*001c*/ 	.word	0xfffffffc


//--------------------- .nv.rel.action            --------------------------
	.section	.nv.rel.action,"",@"SHT_CUDA_RELOCINFO"
	.align	8
	.sectionentsize	8
        /*0000*/ 	.byte	0x73, 0x00, 0x00, 0x00, 0x00, 0x00, 0x00, 0x00, 0x00, 0x00, 0x00, 0x11, 0x25, 0x00, 0x05, 0x36


//--------------------- .nv.constant0.triton_per_fused_transpose_view_zeros_10 --------------------------
	.section	.nv.constant0.triton_per_fused_transpose_view_zeros_10,"a",@progbits
	.sectionflags	@""
	.align	4
.nv.constant0.triton_per_fused_transpose_view_zeros_10:
	.zero		392


//--------------------- .text.triton_per_fused_transpose_view_zeros_10 --------------------------
	.section	.text.triton_per_fused_transpose_view_zeros_10,"ax",@progbits
	.sectionflags	@"SHF_BARRIERS=1"
	.sectioninfo	@"SHI_REGISTERS=18"
	.align	128
        .global         triton_per_fused_transpose_view_zeros_10
        .type           triton_per_fused_transpose_view_zeros_10,@function
        .size           triton_per_fused_transpose_view_zeros_10,(.L_x_1 - triton_per_fused_transpose_view_zeros_10)
        .other          triton_per_fused_transpose_view_zeros_10,@"STO_CUDA_ENTRY STV_DEFAULT"
triton_per_fused_transpose_view_zeros_10:
.text.triton_per_fused_transpose_view_zeros_10:
[----:B------:R-:W-:Y:S02]  /*0000*/  IMAD.MOV.U32 R1, RZ, RZ, c[0x0][0x28] ;  /* 0x00000a00ff017624 */ /* 0x000fe400078e00ff */
[----:B------:R-:W0:Y:S01]  /*0010*/  S2R R0, SR_CTAID.X ;  /* 0x0000000000007919 */ /* 0x000e220000002500 */
[----:B------:R-:W-:Y:S01]  /*0020*/  IMAD.MOV.U32 R15, RZ, RZ, 0x4 ;  /* 0x00000004ff0f7424 */ /* 0x000fe200078e00ff */
[----:B------:R-:W-:Y:S02]  /*0030*/  ULDC.64 UR4, c[0x0][0x118] ;  /* 0x0000460000047ab9 */ /* 0x000fe40000000a00 */
[----:B------:R-:W1:Y:S01]  /*0040*/  S2R R2, SR_TID.X ;  /* 0x0000000000027919 */ /* 0x000e620000002100 */
[----:B0-----:R-:W-:-:S04]  /*0050*/  SHF.R.S32.HI R5, RZ, 0x1f, R0 ;  /* 0x0000001fff057819 */ /* 0x001fc80000011400 */
[CC--:B------:R-:W-:Y:S02]  /*0060*/  LEA.HI R4, R5.reuse, R0.reuse, RZ, 0x6 ;  /* 0x0000000005047211 */ /* 0x0c0fe400078f30ff */
[----:B------:R-:W-:Y:S02]  /*0070*/  LEA.HI R8, R5, R0, RZ, 0x8 ;  /* 0x0000000005087211 */ /* 0x000fe400078f40ff */
[----:B------:R-:W-:Y:S02]  /*0080*/  SHF.R.S32.HI R6, RZ, 0x6, R4 ;  /* 0x00000006ff067819 */ /* 0x000fe40000011404 */
[----:B------:R-:W-:Y:S01]  /*0090*/  LOP3.LUT R7, R4, 0xffffc0, RZ, 0xc0, !PT ;  /* 0x00ffffc004077812 */ /* 0x000fe200078ec0ff */
[----:B------:R-:W-:Y:S01]  /*00a0*/  IMAD.SHL.U32 R9, R8, 0x40, RZ ;  /* 0x0000004008097824 */ /* 0x000fe200078e00ff */
[----:B-1----:R-:W-:Y:S02]  /*00b0*/  LOP3.LUT R5, R2, 0x3f, RZ, 0xc0, !PT ;  /* 0x0000003f02057812 */ /* 0x002fe400078ec0ff */
[----:B------:R-:W-:Y:S01]  /*00c0*/  LEA.HI R8, R6, R6, RZ, 0x2 ;  /* 0x0000000606087211 */ /* 0x000fe200078f10ff */
[----:B------:R-:W-:Y:S01]  /*00d0*/  IMAD.IADD R4, R0, 0x1, -R7 ;  /* 0x0000000100047824 */ /* 0x000fe200078e0a07 */
[----:B------:R-:W-:-:S02]  /*00e0*/  LOP3.LUT R9, R9, 0xffffc000, RZ, 0xc0, !PT ;  /* 0xffffc00009097812 */ /* 0x000fc400078ec0ff */
[----:B------:R-:W-:Y:S01]  /*00f0*/  LOP3.LUT R7, R8, 0x3fffffc, RZ, 0xc0, !PT ;  /* 0x03fffffc08077812 */ /* 0x000fe200078ec0ff */
[----:B------:R-:W-:-:S03]  /*0100*/  IMAD R4, R4, 0x100, R5 ;  /* 0x0000010004047824 */ /* 0x000fc600078e0205 */
[----:B------:R-:W-:Y:S01]  /*0110*/  IADD3 R7, R6, -R7, RZ ;  /* 0x8000000706077210 */ /* 0x000fe20007ffe0ff */
[----:B------:R-:W-:Y:S01]  /*0120*/  IMAD.IADD R4, R9, 0x1, R4 ;  /* 0x0000000109047824 */ /* 0x000fe200078e0204 */
[----:B------:R-:W-:-:S03]  /*0130*/  LEA R6, R0, R5, 0x6 ;  /* 0x0000000500067211 */ /* 0x000fc600078e30ff */
[----:B------:R-:W-:Y:S02]  /*0140*/  IMAD R4, R7, 0x40, R4 ;  /* 0x0000004007047824 */ /* 0x000fe400078e0204 */
[----:B------:R-:W-:-:S04]  /*0150*/  IMAD.WIDE R6, R6, R15, c[0x0][0x168] ;  /* 0x00005a0006067625 */ /* 0x000fc800078e020f */
[----:B------:R-:W-:Y:S02]  /*0160*/  IMAD.WIDE R8, R4, R15, c[0x0][0x170] ;  /* 0x00005c0004087625 */ /* 0x000fe400078e020f */
[----:B------:R-:W2:Y:S04]  /*0170*/  LDG.E R6, [R6.64] ;  /* 0x0000000406067981 */ /* 0x000ea8000c1e1900 */
[----:B------:R0:W2:Y:S01]  /*0180*/  LDG.E R9, [R8.64] ;  /* 0x0000000408097981 */ /* 0x0000a2000c1e1900 */
[C---:B------:R-:W-:Y:S02]  /*0190*/  LOP3.LUT P0, RZ, R2.reuse, 0x1f, RZ, 0xc0, !PT ;  /* 0x0000001f02ff7812 */ /* 0x040fe4000780c0ff */
[C---:B------:R-:W-:Y:S02]  /*01a0*/  ISETP.GE.AND P1, PT, R2.reuse, 0x2, PT ;  /* 0x000000020200780c */ /* 0x040fe40003f26270 */
[----:B0-----:R-:W-:Y:S01]  /*01b0*/  LOP3.LUT R8, R2, 0x1, RZ, 0xc0, !PT ;  /* 0x0000000102087812 */ /* 0x001fe200078ec0ff */
[----:B--2---:R-:W-:-:S05]  /*01c0*/  FMUL R4, R6, R9 ;  /* 0x0000000906047220 */ /* 0x004fca0000400000 */
[----:B------:R0:W1:Y:S02]  /*01d0*/  SHFL.BFLY PT, R11, R4, 0x10, 0x1f ;  /* 0x0e001f00040b7f89 */ /* 0x00006400000e0000 */
[----:B0-----:R-:W-:-:S04]  /*01e0*/  SHF.R.U32.HI R4, RZ, 0x3, R2 ;  /* 0x00000003ff047819 */ /* 0x001fc80000011602 */
[----:B------:R-:W-:Y:S01]  /*01f0*/  LOP3.LUT R4, R4, 0x4, RZ, 0xc0, !PT ;  /* 0x0000000404047812 */ /* 0x000fe200078ec0ff */
[----:B-1----:R-:W-:-:S05]  /*0200*/  FFMA R11, R6, R9, R11 ;  /* 0x00000009060b7223 */ /* 0x002fca000000000b */
[----:B------:R-:W0:Y:S02]  /*0210*/  SHFL.BFLY PT, R10, R11, 0x8, 0x1f ;  /* 0x0d001f000b0a7f89 */ /* 0x000e2400000e0000 */
[----:B0-----:R-:W-:-:S05]  /*0220*/  FADD R10, R11, R10 ;  /* 0x0000000a0b0a7221 */ /* 0x001fca0000000000 */
[----:B------:R-:W0:Y:S02]  /*0230*/  SHFL.BFLY PT, R13, R10, 0x4, 0x1f ;  /* 0x0c801f000a0d7f89 */ /* 0x000e2400000e0000 */
[----:B0-----:R-:W-:-:S05]  /*0240*/  FADD R13, R10, R13 ;  /* 0x0000000d0a0d7221 */ /* 0x001fca0000000000 */
[----:B------:R-:W0:Y:S02]  /*0250*/  SHFL.BFLY PT, R12, R13, 0x2, 0x1f ;  /* 0x0c401f000d0c7f89 */ /* 0x000e2400000e0000 */
[----:B0-----:R-:W-:-:S05]  /*0260*/  FADD R12, R13, R12 ;  /* 0x0000000c0d0c7221 */ /* 0x001fca0000000000 */
[----:B------:R-:W0:Y:S02]  /*0270*/  SHFL.BFLY PT, R7, R12, 0x1, 0x1f ;  /* 0x0c201f000c077f89 */ /* 0x000e2400000e0000 */
[----:B0-----:R-:W-:-:S05]  /*0280*/  FADD R7, R12, R7 ;  /* 0x000000070c077221 */ /* 0x001fca0000000000 */
[----:B------:R-:W-:Y:S04]  /*0290*/  @!P0 STS [R4], R7 ;  /* 0x0000000704008388 */ /* 0x000fe80000000800 */
[----:B------:R-:W-:Y:S01]  /*02a0*/  BAR.SYNC.DEFER_BLOCKING 0x0 ;  /* 0x0000000000007b1d */ /* 0x000fe20000010000 */
[----:B------:R-:W-:-:S04]  /*02b0*/  ISETP.NE.U32.AND P0, PT, R8, 0x1, PT ;  /* 0x000000010800780c */ /* 0x000fc80003f05070 */
[----:B------:R-:W-:Y:S01]  /*02c0*/  ISETP.LT.AND P0, PT, R2, 0x2, P0 ;  /* 0x000000020200780c */ /* 0x000fe20000701270 */
[----:B------:R-:W0:Y:S04]  /*02d0*/  @!P1 LDS R3, [R2.X4] ;  /* 0x0000000002039984 */ /* 0x000e280000004800 */
[----:B0-----:R-:W0:Y:S02]  /*02e0*/  SHFL.BFLY PT, R6, R3, 0x1, 0x1f ;  /* 0x0c201f0003067f89 */ /* 0x001e2400000e0000 */
[----:B0-----:R-:W-:-:S06]  /*02f0*/  FADD R9, R3, R6 ;  /* 0x0000000603097221 */ /* 0x001fcc0000000000 */
[----:B------:R0:W-:Y:S04]  /*0300*/  @P0 STS [R2.X4], R9 ;  /* 0x0000000902000388 */ /* 0x0001e80000004800 */
[----:B------:R-:W-:Y:S01]  /*0310*/  BAR.SYNC.DEFER_BLOCKING 0x0 ;  /* 0x0000000000007b1d */ /* 0x000fe20000010000 */
[----:B------:R-:W-:Y:S01]  /*0320*/  ISETP.NE.AND P0, PT, R5, RZ, PT ;  /* 0x000000ff0500720c */ /* 0x000fe20003f05270 */
[----:B------:R-:W-:-:S04]  /*0330*/  IMAD.WIDE R4, R0, R15, c[0x0][0x160] ;  /* 0x0000580000047625 */ /* 0x000fc800078e020f */
[----:B------:R-:W1:Y:S04]  /*0340*/  LDS R11, [RZ] ;  /* 0x00000000ff0b7984 */ /* 0x000e680000000800 */
[----:B------:R-:W-:Y:S06]  /*0350*/  BAR.SYNC.DEFER_BLOCKING 0x0 ;  /* 0x0000000000007b1d */ /* 0x000fec0000010000 */
[----:B------:R-:W-:Y:S05]  /*0360*/  @P0 EXIT ;  /* 0x000000000000094d */ /* 0x000fea0003800000 */
[----:B01----:R-:W-:Y:S01]  /*0370*/  STG.E [R4.64], R11 ;  /* 0x0000000b04007986 */ /* 0x003fe2000c101904 */
[----:B------:R-:W-:Y:S05]  /*0380*/  EXIT ;  /* 0x000000000000794d */ /* 0x000fea0003800000 */
.L_x_0:
[----:B------:R-:W-:-:S00]  /*0390*/  BRA `(.L_x_0) ;  /* 0xfffffff000007947 */ /* 0x000fc0000383ffff */
[----:B------:R-:W-:-:S00]  /*03a0*/  NOP ;  /* 0x0000000000007918 */ /* 0x000fc00000000000 */
        /* <DEDUP_REMOVED lines=13> */
.L_x_1:


//--------------------- .nv.shared.triton_per_fused_transpose_view_zeros_10 --------------------------
	.section	.nv.shared.triton_per_fused_transpose_view_zeros_10,"aw",@nobits
	.sectionflags	@""
	.align	16
